//
// Generated by NVIDIA NVVM Compiler
//
// Compiler Build ID: CL-36424714
// Cuda compilation tools, release 13.0, V13.0.88
// Based on NVVM 20.0.0
//

.version 9.0
.target sm_100
.address_size 64

	// .globl	_Z24trigger_xid31_page_faultv

.visible .entry _Z24trigger_xid31_page_faultv()
{
	.reg .b32 	%r<2>;
	.reg .b64 	%rd<2>;

	mov.b64 	%rd1, 3735928559;
	mov.b32 	%r1, 42;
	st.u32 	[%rd1], %r1;
	ret;

}
	// .globl	_Z17trigger_xid31_oobPim
.visible .entry _Z17trigger_xid31_oobPim(
	.param .u64 .ptr .align 1 _Z17trigger_xid31_oobPim_param_0,
	.param .u64 _Z17trigger_xid31_oobPim_param_1
)
{
	.reg .b32 	%r<2>;
	.reg .b64 	%rd<6>;

	ld.param.u64 	%rd1, [_Z17trigger_xid31_oobPim_param_0];
	ld.param.u64 	%rd2, [_Z17trigger_xid31_oobPim_param_1];
	cvta.to.global.u64 	%rd3, %rd1;
	shl.b64 	%rd4, %rd2, 2;
	add.s64 	%rd5, %rd3, %rd4;
	mov.b32 	%r1, 123;
	st.global.u32 	[%rd5+4000000], %r1;
	ret;

}
	// .globl	_Z21trigger_xid13_illegalv
.visible .entry _Z21trigger_xid13_illegalv()
{


	// begin inline asm
	trap;
	// end inline asm
	ret;

}
	// .globl	_Z21trigger_xid43_timeoutv
.visible .entry _Z21trigger_xid43_timeoutv()
{


$L__BB3_1:
	// begin inline asm
	// end inline asm
	bra.uni 	$L__BB3_1;

}


// ===== COMPILED SASS (sm_100) =====

	.target	sm_100

	.elftype	@"ET_EXEC"


//--------------------- .note.nv.tkinfo           --------------------------
	.section	.note.nv.tkinfo,"",@"SHT_NOTE"
	.sectionflags	@"SHF_NOTE_NV_TKINFO"
	.tkinfo
        /*0018*/ 	.word	0x00000002
        /*0030*/ 	.string	""
        /*0030*/ 	.string	"ptxas"
        /*0030*/ 	.string	"Cuda compilation tools, release 13.0, V13.0.88"
        /*0030*/ 	.string	"Build cuda_13.0.r13.0/compiler.36424714_0"
        /*0030*/ 	.string	"-arch sm_100 -m 64 "



//--------------------- .note.nv.cuinfo           --------------------------
	.section	.note.nv.cuinfo,"",@"SHT_NOTE"
	.sectionflags	@"SHF_NOTE_NV_CUINFO"
        /*0018*/ 	.short	0x0002
        /*001a*/ 	.short	0x0064
        /*001c*/ 	.short	0x0082
	.zero		2


//--------------------- .nv.info                  --------------------------
	.section	.nv.info,"",@"SHT_CUDA_INFO"
	.align	4


	//----- nvinfo : EIATTR_REGCOUNT
	.align		4
        /*0000*/ 	.byte	0x04, 0x2f
        /*0002*/ 	.short	(.L_1 - .L_0)
	.align		4
.L_0:
        /*0004*/ 	.word	index@(_Z24trigger_xid31_page_faultv)
        /*0008*/ 	.word	0x00000008


	//----- nvinfo : EIATTR_FRAME_SIZE
	.align		4
.L_1:
        /*000c*/ 	.byte	0x04, 0x11
        /*000e*/ 	.short	(.L_3 - .L_2)
	.align		4
.L_2:
        /*0010*/ 	.word	index@(_Z24trigger_xid31_page_faultv)
        /*0014*/ 	.word	0x00000000


	//----- nvinfo : EIATTR_REGCOUNT
	.align		4
.L_3:
        /*0018*/ 	.byte	0x04, 0x2f
        /*001a*/ 	.short	(.L_5 - .L_4)
	.align		4
.L_4:
        /*001c*/ 	.word	index@(_Z17trigger_xid31_oobPim)
        /*0020*/ 	.word	0x00000008


	//----- nvinfo : EIATTR_FRAME_SIZE
	.align		4
.L_5:
        /*0024*/ 	.byte	0x04, 0x11
        /*0026*/ 	.short	(.L_7 - .L_6)
	.align		4
.L_6:
        /*0028*/ 	.word	index@(_Z17trigger_xid31_oobPim)
        /*002c*/ 	.word	0x00000000


	//----- nvinfo : EIATTR_REGCOUNT
	.align		4
.L_7:
        /*0030*/ 	.byte	0x04, 0x2f
        /*0032*/ 	.short	(.L_9 - .L_8)
	.align		4
.L_8:
        /*0034*/ 	.word	index@(_Z21trigger_xid13_illegalv)
        /*0038*/ 	.word	0x00000004


	//----- nvinfo : EIATTR_FRAME_SIZE
	.align		4
.L_9:
        /*003c*/ 	.byte	0x04, 0x11
        /*003e*/ 	.short	(.L_11 - .L_10)
	.align		4
.L_10:
        /*0040*/ 	.word	index@(_Z21trigger_xid13_illegalv)
        /*0044*/ 	.word	0x00000000


	//----- nvinfo : EIATTR_REGCOUNT
	.align		4
.L_11:
        /*0048*/ 	.byte	0x04, 0x2f
        /*004a*/ 	.short	(.L_13 - .L_12)
	.align		4
.L_12:
        /*004c*/ 	.word	index@(_Z21trigger_xid43_timeoutv)
        /*0050*/ 	.word	0x00000004


	//----- nvinfo : EIATTR_FRAME_SIZE
	.align		4
.L_13:
        /*0054*/ 	.byte	0x04, 0x11
        /*0056*/ 	.short	(.L_15 - .L_14)
	.align		4
.L_14:
        /*0058*/ 	.word	index@(_Z21trigger_xid43_timeoutv)
        /*005c*/ 	.word	0x00000000


	//----- nvinfo : EIATTR_MIN_STACK_SIZE
	.align		4
.L_15:
        /*0060*/ 	.byte	0x04, 0x12
        /*0062*/ 	.short	(.L_17 - .L_16)
	.align		4
.L_16:
        /*0064*/ 	.word	index@(_Z21trigger_xid43_timeoutv)
        /*0068*/ 	.word	0x00000000


	//----- nvinfo : EIATTR_MIN_STACK_SIZE
	.align		4
.L_17:
        /*006c*/ 	.byte	0x04, 0x12
        /*006e*/ 	.short	(.L_19 - .L_18)
	.align		4
.L_18:
        /*0070*/ 	.word	index@(_Z21trigger_xid13_illegalv)
        /*0074*/ 	.word	0x00000000


	//----- nvinfo : EIATTR_MIN_STACK_SIZE
	.align		4
.L_19:
        /*0078*/ 	.byte	0x04, 0x12
        /*007a*/ 	.short	(.L_21 - .L_20)
	.align		4
.L_20:
        /*007c*/ 	.word	index@(_Z17trigger_xid31_oobPim)
        /*0080*/ 	.word	0x00000000


	//----- nvinfo : EIATTR_MIN_STACK_SIZE
	.align		4
.L_21:
        /*0084*/ 	.byte	0x04, 0x12
        /*0086*/ 	.short	(.L_23 - .L_22)
	.align		4
.L_22:
        /*0088*/ 	.word	index@(_Z24trigger_xid31_page_faultv)
        /*008c*/ 	.word	0x00000000
.L_23:


//--------------------- .nv.compat                --------------------------
	.section	.nv.compat,"",@"SHT_CUDA_COMPAT_INFO"
	.align	4
        /*0000*/ 	.byte	0x02, 0x09, 0x00, 0x00, 0x02, 0x02, 0x01, 0x00, 0x02, 0x05, 0x05, 0x00, 0x03, 0x07, 0x01, 0x01
        /*0010*/ 	.byte	0x02, 0x03, 0x00, 0x00, 0x02, 0x06, 0x01, 0x00, 0x04, 0x0b, 0x08, 0x00, 0x09, 0x00, 0x00, 0x00
        /*0020*/ 	.byte	0x00, 0x00, 0x00, 0x00


//--------------------- .nv.info._Z21trigger_xid43_timeoutv --------------------------
	.section	.nv.info._Z21trigger_xid43_timeoutv,"",@"SHT_CUDA_INFO"
	.sectionflags	@""
	.align	4


	//----- nvinfo : EIATTR_CUDA_API_VERSION
	.align		4
        /*0000*/ 	.byte	0x04, 0x37
        /*0002*/ 	.short	(.L_25 - .L_24)
.L_24:
        /*0004*/ 	.word	0x00000082


	//----- nvinfo : EIATTR_SPARSE_MMA_MASK
	.align		4
.L_25:
        /*0008*/ 	.byte	0x03, 0x50
        /*000a*/ 	.short	0x0000


	//----- nvinfo : EIATTR_MAXREG_COUNT
	.align		4
        /*000c*/ 	.byte	0x03, 0x1b
        /*000e*/ 	.short	0x00ff


	//----- nvinfo : EIATTR_MERCURY_ISA_VERSION
	.align		4
        /*0010*/ 	.byte	0x03, 0x5f
        /*0012*/ 	.short	0x0101


	//----- nvinfo : EIATTR_VRC_CTA_INIT_COUNT
	.align		4
        /*0014*/ 	.byte	0x02, 0x4a
	.zero		1
	.zero		1


	//----- nvinfo : EIATTR_SW_WAR
	.align		4
        /*0018*/ 	.byte	0x04, 0x36
        /*001a*/ 	.short	(.L_27 - .L_26)
.L_26:
        /*001c*/ 	.word	0x00000008
.L_27:


//--------------------- .nv.info._Z21trigger_xid13_illegalv --------------------------
	.section	.nv.info._Z21trigger_xid13_illegalv,"",@"SHT_CUDA_INFO"
	.sectionflags	@""
	.align	4


	//----- nvinfo : EIATTR_CUDA_API_VERSION
	.align		4
        /*0000*/ 	.byte	0x04, 0x37
        /*0002*/ 	.short	(.L_29 - .L_28)
.L_28:
        /*0004*/ 	.word	0x00000082


	//----- nvinfo : EIATTR_SPARSE_MMA_MASK
	.align		4
.L_29:
        /*0008*/ 	.byte	0x03, 0x50
        /*000a*/ 	.short	0x0000


	//----- nvinfo : EIATTR_MAXREG_COUNT
	.align		4
        /*000c*/ 	.byte	0x03, 0x1b
        /*000e*/ 	.short	0x00ff


	//----- nvinfo : EIATTR_MERCURY_ISA_VERSION
	.align		4
        /*0010*/ 	.byte	0x03, 0x5f
        /*0012*/ 	.short	0x0101


	//----- nvinfo : EIATTR_VRC_CTA_INIT_COUNT
	.align		4
        /*0014*/ 	.byte	0x02, 0x4a
	.zero		1
	.zero		1


	//----- nvinfo : EIATTR_SW_WAR
	.align		4
        /*0018*/ 	.byte	0x04, 0x36
        /*001a*/ 	.short	(.L_31 - .L_30)
.L_30:
        /*001c*/ 	.word	0x00000008
.L_31:


//--------------------- .nv.info._Z17trigger_xid31_oobPim --------------------------
	.section	.nv.info._Z17trigger_xid31_oobPim,"",@"SHT_CUDA_INFO"
	.sectionflags	@""
	.align	4


	//----- nvinfo : EIATTR_CUDA_API_VERSION
	.align		4
        /*0000*/ 	.byte	0x04, 0x37
        /*0002*/ 	.short	(.L_33 - .L_32)
.L_32:
        /*0004*/ 	.word	0x00000082


	//----- nvinfo : EIATTR_KPARAM_INFO
	.align		4
.L_33:
        /*0008*/ 	.byte	0x04, 0x17
        /*000a*/ 	.short	(.L_35 - .L_34)
.L_34:
        /*000c*/ 	.word	0x00000000
        /*0010*/ 	.short	0x0001
        /*0012*/ 	.short	0x0008
        /*0014*/ 	.byte	0x00, 0xf0, 0x21, 0x00


	//----- nvinfo : EIATTR_KPARAM_INFO
	.align		4
.L_35:
        /*0018*/ 	.byte	0x04, 0x17
        /*001a*/ 	.short	(.L_37 - .L_36)
.L_36:
        /*001c*/ 	.word	0x00000000
        /*0020*/ 	.short	0x0000
        /*0022*/ 	.short	0x0000
        /*0024*/ 	.byte	0x00, 0xf5, 0x21, 0x00


	//----- nvinfo : EIATTR_SPARSE_MMA_MASK
	.align		4
.L_37:
        /*0028*/ 	.byte	0x03, 0x50
        /*002a*/ 	.short	0x0000


	//----- nvinfo : EIATTR_MAXREG_COUNT
	.align		4
        /*002c*/ 	.byte	0x03, 0x1b
        /*002e*/ 	.short	0x00ff


	//----- nvinfo : EIATTR_MERCURY_ISA_VERSION
	.align		4
        /*0030*/ 	.byte	0x03, 0x5f
        /*0032*/ 	.short	0x0101


	//----- nvinfo : EIATTR_VRC_CTA_INIT_COUNT
	.align		4
        /*0034*/ 	.byte	0x02, 0x4a
	.zero		1
	.zero		1


	//----- nvinfo : EIATTR_EXIT_INSTR_OFFSETS
	.align		4
        /*0038*/ 	.byte	0x04, 0x1c
        /*003a*/ 	.short	(.L_39 - .L_38)


	//   ....[0]....
.L_38:
        /*003c*/ 	.word	0x00000090


	//----- nvinfo : EIATTR_CBANK_PARAM_SIZE
	.align		4
.L_39:
        /*0040*/ 	.byte	0x03, 0x19
        /*0042*/ 	.short	0x0010


	//----- nvinfo : EIATTR_PARAM_CBANK
	.align		4
        /*0044*/ 	.byte	0x04, 0x0a
        /*0046*/ 	.short	(.L_41 - .L_40)
	.align		4
.L_40:
        /*0048*/ 	.word	index@(.nv.constant0._Z17trigger_xid31_oobPim)
        /*004c*/ 	.short	0x0380
        /*004e*/ 	.short	0x0010


	//----- nvinfo : EIATTR_SW_WAR
	.align		4
.L_41:
        /*0050*/ 	.byte	0x04, 0x36
        /*0052*/ 	.short	(.L_43 - .L_42)
.L_42:
        /*0054*/ 	.word	0x00000008
.L_43:


//--------------------- .nv.info._Z24trigger_xid31_page_faultv --------------------------
	.section	.nv.info._Z24trigger_xid31_page_faultv,"",@"SHT_CUDA_INFO"
	.sectionflags	@""
	.align	4


	//----- nvinfo : EIATTR_CUDA_API_VERSION
	.align		4
        /*0000*/ 	.byte	0x04, 0x37
        /*0002*/ 	.short	(.L_45 - .L_44)
.L_44:
        /*0004*/ 	.word	0x00000082


	//----- nvinfo : EIATTR_SPARSE_MMA_MASK
	.align		4
.L_45:
        /*0008*/ 	.byte	0x03, 0x50
        /*000a*/ 	.short	0x0000


	//----- nvinfo : EIATTR_MAXREG_COUNT
	.align		4
        /*000c*/ 	.byte	0x03, 0x1b
        /*000e*/ 	.short	0x00ff


	//----- nvinfo : EIATTR_MERCURY_ISA_VERSION
	.align		4
        /*0010*/ 	.byte	0x03, 0x5f
        /*0012*/ 	.short	0x0101


	//----- nvinfo : EIATTR_VRC_CTA_INIT_COUNT
	.align		4
        /*0014*/ 	.byte	0x02, 0x4a
	.zero		1
	.zero		1


	//----- nvinfo : EIATTR_EXIT_INSTR_OFFSETS
	.align		4
        /*0018*/ 	.byte	0x04, 0x1c
        /*001a*/ 	.short	(.L_47 - .L_46)


	//   ....[0]....
.L_46:
        /*001c*/ 	.word	0x000000a0


	//----- nvinfo : EIATTR_SW_WAR
	.align		4
.L_47:
        /*0020*/ 	.byte	0x04, 0x36
        /*0022*/ 	.short	(.L_49 - .L_48)
.L_48:
        /*0024*/ 	.word	0x00000008
.L_49:


//--------------------- .nv.callgraph             --------------------------
	.section	.nv.callgraph,"",@"SHT_CUDA_CALLGRAPH"
	.align	4
	.sectionentsize	8
	.align		4
        /*0000*/ 	.word	0x00000000
	.align		4
        /*0004*/ 	.word	0xffffffff
	.align		4
        /*0008*/ 	.word	0x00000000
	.align		4
        /*000c*/ 	.word	0xfffffffe
	.align		4
        /*0010*/ 	.word	0x00000000
	.align		4
        /*0014*/ 	.word	0xfffffffd
	.align		4
        /*0018*/ 	.word	0x00000000
	.align		4
        /*001c*/ 	.word	0xfffffffc


//--------------------- .text._Z21trigger_xid43_timeoutv --------------------------
	.section	.text._Z21trigger_xid43_timeoutv,"ax",@progbits
	.align	128
        .global         _Z21trigger_xid43_timeoutv
        .type           _Z21trigger_xid43_timeoutv,@function
        .size           _Z21trigger_xid43_timeoutv,(.L_x_5 - _Z21trigger_xid43_timeoutv)
        .other          _Z21trigger_xid43_timeoutv,@"STO_CUDA_ENTRY STV_DEFAULT"
_Z21trigger_xid43_timeoutv:
.text._Z21trigger_xid43_timeoutv:
[----:B------:R-:W-:Y:S01]  /*0000*/  LDC R1, c[0x0][0x37c] ;  /* 0x0000df00ff017b82 */ /* 0x000fe20000000800 */
.L_x_0:
[----:B------:R-:W-:Y:S05]  /*0010*/  BRA `(.L_x_0) ;  /* 0xfffffffc00fc7947 */ /* 0x000fea000383ffff */
.L_x_1:
[----:B------:R-:W-:-:S00]  /*0020*/  BRA `(.L_x_1) ;  /* 0xfffffffc00fc7947 */ /* 0x000fc0000383ffff */
[----:B------:R-:W-:-:S00]  /*0030*/  NOP ;  /* 0x0000000000007918 */ /* 0x000fc00000000000 */
        /* <DEDUP_REMOVED lines=12> */
.L_x_5:


//--------------------- .text._Z21trigger_xid13_illegalv --------------------------
	.section	.text._Z21trigger_xid13_illegalv,"ax",@progbits
	.align	128
        .global         _Z21trigger_xid13_illegalv
        .type           _Z21trigger_xid13_illegalv,@function
        .size           _Z21trigger_xid13_illegalv,(.L_x_6 - _Z21trigger_xid13_illegalv)
        .other          _Z21trigger_xid13_illegalv,@"STO_CUDA_ENTRY STV_DEFAULT"
_Z21trigger_xid13_illegalv:
.text._Z21trigger_xid13_illegalv:
[----:B------:R-:W-:Y:S01]  /*0000*/  LDC R1, c[0x0][0x37c] ;  /* 0x0000df00ff017b82 */ /* 0x000fe20000000800 */
[----:B------:R-:W-:Y:S05]  /*0010*/  BPT.TRAP 0x1 ;  /* 0x000000040000795c */ /* 0x000fea0000300000 */
.L_x_2:
        /* <DEDUP_REMOVED lines=14> */
.L_x_6:


//--------------------- .text._Z17trigger_xid31_oobPim --------------------------
	.section	.text._Z17trigger_xid31_oobPim,"ax",@progbits
	.align	128
        .global         _Z17trigger_xid31_oobPim
        .type           _Z17trigger_xid31_oobPim,@function
        .size           _Z17trigger_xid31_oobPim,(.L_x_7 - _Z17trigger_xid31_oobPim)
        .other          _Z17trigger_xid31_oobPim,@"STO_CUDA_ENTRY STV_DEFAULT"
_Z17trigger_xid31_oobPim:
.text._Z17trigger_xid31_oobPim:
[----:B------:R-:W-:Y:S01]  /*0000*/  LDC R1, c[0x0][0x37c] ;  /* 0x0000df00ff017b82 */ /* 0x000fe20000000800 */
[----:B------:R-:W0:Y:S01]  /*0010*/  LDCU.128 UR4, c[0x0][0x380] ;  /* 0x00007000ff0477ac */ /* 0x000e220008000c00 */
[----:B------:R-:W-:Y:S01]  /*0020*/  HFMA2 R5, -RZ, RZ, 0, 7.331371307373046875e-06 ;  /* 0x0000007bff057431 */ /* 0x000fe200000001ff */
[----:B------:R-:W1:Y:S01]  /*0030*/  LDCU.64 UR8, c[0x0][0x358] ;  /* 0x00006b00ff0877ac */ /* 0x000e620008000a00 */
[----:B0-----:R-:W-:-:S04]  /*0040*/  ULEA UR4, UP0, UR6, UR4, 0x2 ;  /* 0x0000000406047291 */ /* 0x001fc8000f8010ff */
[----:B------:R-:W-:Y:S02]  /*0050*/  ULEA.HI.X UR5, UR6, UR5, UR7, 0x2, UP0 ;  /* 0x0000000506057291 */ /* 0x000fe400080f1407 */
[----:B------:R-:W-:-:S04]  /*0060*/  MOV R2, UR4 ;  /* 0x0000000400027c02 */ /* 0x000fc80008000f00 */
[----:B------:R-:W-:-:S05]  /*0070*/  MOV R3, UR5 ;  /* 0x0000000500037c02 */ /* 0x000fca0008000f00 */
[----:B-1----:R-:W-:Y:S01]  /*0080*/  STG.E desc[UR8][R2.64+0x3d0900], R5 ;  /* 0x3d09000502007986 */ /* 0x002fe2000c101908 */
[----:B------:R-:W-:Y:S05]  /*0090*/  EXIT ;  /* 0x000000000000794d */ /* 0x000fea0003800000 */
.L_x_3:
        /* <DEDUP_REMOVED lines=14> */
.L_x_7:


//--------------------- .text._Z24trigger_xid31_page_faultv --------------------------
	.section	.text._Z24trigger_xid31_page_faultv,"ax",@progbits
	.align	128
        .global         _Z24trigger_xid31_page_faultv
        .type           _Z24trigger_xid31_page_faultv,@function
        .size           _Z24trigger_xid31_page_faultv,(.L_x_8 - _Z24trigger_xid31_page_faultv)
        .other          _Z24trigger_xid31_page_faultv,@"STO_CUDA_ENTRY STV_DEFAULT"
_Z24trigger_xid31_page_faultv:
.text._Z24trigger_xid31_page_faultv:
[----:B------:R-:W-:Y:S01]  /*0000*/  LDC R1, c[0x0][0x37c] ;  /* 0x0000df00ff017b82 */ /* 0x000fe20000000800 */
[----:B------:R-:W0:Y:S01]  /*0010*/  LDCU.64 UR6, c[0x0][0x358] ;  /* 0x00006b00ff0677ac */ /* 0x000e220008000a00 */
[----:B------:R-:W-:Y:S01]  /*0020*/  HFMA2 R5, -RZ, RZ, 0, 2.50339508056640625e-06 ;  /* 0x0000002aff057431 */ /* 0x000fe200000001ff */
[----:B------:R-:W-:Y:S02]  /*0030*/  UMOV UR4, 0x80000000 ;  /* 0x8000000000047882 */ /* 0x000fe40000000000 */
[----:B------:R-:W-:-:S03]  /*0040*/  UIADD3 UR5, UP0, UPT, UR4, 0x5f000000, URZ ;  /* 0x5f00000004057890 */ /* 0x000fc6000ff1e0ff */
[----:B------:R-:W-:Y:S02]  /*0050*/  UMOV UR4, URZ ;  /* 0x000000ff00047c82 */ /* 0x000fe40008000000 */
[----:B------:R-:W-:Y:S01]  /*0060*/  UIADD3.X UR4, UPT, UPT, URZ, UR4, URZ, UP0, !UPT ;  /* 0x00000004ff047290 */ /* 0x000fe200087fe4ff */
[----:B------:R-:W-:-:S05]  /*0070*/  MOV R2, UR5 ;  /* 0x0000000500027c02 */ /* 0x000fca0008000f00 */
[----:B------:R-:W-:-:S05]  /*0080*/  MOV R3, UR4 ;  /* 0x0000000400037c02 */ /* 0x000fca0008000f00 */
[----:B0-----:R-:W-:Y:S01]  /*0090*/  ST.E desc[UR6][R2.64+-0x524111], R5 ;  /* 0xadbeef0502007985 */ /* 0x001fe2000c101906 */
[----:B------:R-:W-:Y:S05]  /*00a0*/  EXIT ;  /* 0x000000000000794d */ /* 0x000fea0003800000 */
.L_x_4:
        /* <DEDUP_REMOVED lines=13> */
.L_x_8:


//--------------------- .nv.shared.reserved.0     --------------------------
	.section	.nv.shared.reserved.0,"aw",@nobits
	.weak		__nv_reservedSMEM_offset_0_alias
	.size		__nv_reservedSMEM_offset_0_alias, 0, 64
	.other		__nv_reservedSMEM_offset_0_alias,@"STO_CUDA_RESERVED_SHARED STV_DEFAULT"
__nv_reservedSMEM_offset_0_alias:
	.zero		0
	.zero		64


//--------------------- .nv.constant0._Z21trigger_xid43_timeoutv --------------------------
	.section	.nv.constant0._Z21trigger_xid43_timeoutv,"a",@progbits
	.sectionflags	@""
	.align	4
.nv.constant0._Z21trigger_xid43_timeoutv:
	.zero		896


//--------------------- .nv.constant0._Z21trigger_xid13_illegalv --------------------------
	.section	.nv.constant0._Z21trigger_xid13_illegalv,"a",@progbits
	.sectionflags	@""
	.align	4
.nv.constant0._Z21trigger_xid13_illegalv:
	.zero		896


//--------------------- .nv.constant0._Z17trigger_xid31_oobPim --------------------------
	.section	.nv.constant0._Z17trigger_xid31_oobPim,"a",@progbits
	.sectionflags	@""
	.align	4
.nv.constant0._Z17trigger_xid31_oobPim:
	.zero		912


//--------------------- .nv.constant0._Z24trigger_xid31_page_faultv --------------------------
	.section	.nv.constant0._Z24trigger_xid31_page_faultv,"a",@progbits
	.sectionflags	@""
	.align	4
.nv.constant0._Z24trigger_xid31_page_faultv:
	.zero		896


//--------------------- SYMBOLS --------------------------

	.type		.nv.reservedSmem.offset0,@object
	.size		.nv.reservedSmem.offset0,0x4
